//
// Generated by NVIDIA NVVM Compiler
//
// Compiler Build ID: CL-36424714
// Cuda compilation tools, release 13.0, V13.0.88
// Based on NVVM 20.0.0
//

.version 9.0
.target sm_100
.address_size 64

	// .globl	_Z14reshape_kernelPfS_i

.visible .entry _Z14reshape_kernelPfS_i(
	.param .u64 .ptr .align 1 _Z14reshape_kernelPfS_i_param_0,
	.param .u64 .ptr .align 1 _Z14reshape_kernelPfS_i_param_1,
	.param .u32 _Z14reshape_kernelPfS_i_param_2
)
{
	.reg .pred 	%p<2>;
	.reg .b32 	%r<6>;
	.reg .b32 	%f<2>;
	.reg .b64 	%rd<8>;

	ld.param.u64 	%rd1, [_Z14reshape_kernelPfS_i_param_0];
	ld.param.u64 	%rd2, [_Z14reshape_kernelPfS_i_param_1];
	ld.param.u32 	%r2, [_Z14reshape_kernelPfS_i_param_2];
	mov.u32 	%r3, %ctaid.x;
	mov.u32 	%r4, %ntid.x;
	mov.u32 	%r5, %tid.x;
	mad.lo.s32 	%r1, %r3, %r4, %r5;
	setp.ge.s32 	%p1, %r1, %r2;
	@%p1 bra 	$L__BB0_2;
	cvta.to.global.u64 	%rd3, %rd1;
	cvta.to.global.u64 	%rd4, %rd2;
	mul.wide.s32 	%rd5, %r1, 4;
	add.s64 	%rd6, %rd3, %rd5;
	ld.global.f32 	%f1, [%rd6];
	add.s64 	%rd7, %rd4, %rd5;
	st.global.f32 	[%rd7], %f1;
$L__BB0_2:
	ret;

}


// ===== COMPILED SASS (sm_100) =====

	.target	sm_100

	.elftype	@"ET_EXEC"


//--------------------- .note.nv.tkinfo           --------------------------
	.section	.note.nv.tkinfo,"",@"SHT_NOTE"
	.sectionflags	@"SHF_NOTE_NV_TKINFO"
	.tkinfo
        /*0018*/ 	.word	0x00000002
        /*0030*/ 	.string	""
        /*0030*/ 	.string	"ptxas"
        /*0030*/ 	.string	"Cuda compilation tools, release 13.0, V13.0.88"
        /*0030*/ 	.string	"Build cuda_13.0.r13.0/compiler.36424714_0"
        /*0030*/ 	.string	"-arch sm_100 -m 64 "



//--------------------- .note.nv.cuinfo           --------------------------
	.section	.note.nv.cuinfo,"",@"SHT_NOTE"
	.sectionflags	@"SHF_NOTE_NV_CUINFO"
        /*0018*/ 	.short	0x0002
        /*001a*/ 	.short	0x0064
        /*001c*/ 	.short	0x0082
	.zero		2


//--------------------- .nv.info                  --------------------------
	.section	.nv.info,"",@"SHT_CUDA_INFO"
	.align	4


	//----- nvinfo : EIATTR_REGCOUNT
	.align		4
        /*0000*/ 	.byte	0x04, 0x2f
        /*0002*/ 	.short	(.L_1 - .L_0)
	.align		4
.L_0:
        /*0004*/ 	.word	index@(_Z14reshape_kernelPfS_i)
        /*0008*/ 	.word	0x0000000a


	//----- nvinfo : EIATTR_FRAME_SIZE
	.align		4
.L_1:
        /*000c*/ 	.byte	0x04, 0x11
        /*000e*/ 	.short	(.L_3 - .L_2)
	.align		4
.L_2:
        /*0010*/ 	.word	index@(_Z14reshape_kernelPfS_i)
        /*0014*/ 	.word	0x00000000


	//----- nvinfo : EIATTR_MIN_STACK_SIZE
	.align		4
.L_3:
        /*0018*/ 	.byte	0x04, 0x12
        /*001a*/ 	.short	(.L_5 - .L_4)
	.align		4
.L_4:
        /*001c*/ 	.word	index@(_Z14reshape_kernelPfS_i)
        /*0020*/ 	.word	0x00000000
.L_5:


//--------------------- .nv.compat                --------------------------
	.section	.nv.compat,"",@"SHT_CUDA_COMPAT_INFO"
	.align	4
        /*0000*/ 	.byte	0x02, 0x09, 0x00, 0x00, 0x02, 0x02, 0x01, 0x00, 0x02, 0x05, 0x05, 0x00, 0x03, 0x07, 0x01, 0x01
        /*0010*/ 	.byte	0x02, 0x03, 0x00, 0x00, 0x02, 0x06, 0x01, 0x00, 0x04, 0x0b, 0x08, 0x00, 0x09, 0x00, 0x00, 0x00
        /*0020*/ 	.byte	0x00, 0x00, 0x00, 0x00


//--------------------- .nv.info._Z14reshape_kernelPfS_i --------------------------
	.section	.nv.info._Z14reshape_kernelPfS_i,"",@"SHT_CUDA_INFO"
	.sectionflags	@""
	.align	4


	//----- nvinfo : EIATTR_CUDA_API_VERSION
	.align		4
        /*0000*/ 	.byte	0x04, 0x37
        /*0002*/ 	.short	(.L_7 - .L_6)
.L_6:
        /*0004*/ 	.word	0x00000082


	//----- nvinfo : EIATTR_KPARAM_INFO
	.align		4
.L_7:
        /*0008*/ 	.byte	0x04, 0x17
        /*000a*/ 	.short	(.L_9 - .L_8)
.L_8:
        /*000c*/ 	.word	0x00000000
        /*0010*/ 	.short	0x0002
        /*0012*/ 	.short	0x0010
        /*0014*/ 	.byte	0x00, 0xf0, 0x11, 0x00


	//----- nvinfo : EIATTR_KPARAM_INFO
	.align		4
.L_9:
        /*0018*/ 	.byte	0x04, 0x17
        /*001a*/ 	.short	(.L_11 - .L_10)
.L_10:
        /*001c*/ 	.word	0x00000000
        /*0020*/ 	.short	0x0001
        /*0022*/ 	.short	0x0008
        /*0024*/ 	.byte	0x00, 0xf5, 0x21, 0x00


	//----- nvinfo : EIATTR_KPARAM_INFO
	.align		4
.L_11:
        /*0028*/ 	.byte	0x04, 0x17
        /*002a*/ 	.short	(.L_13 - .L_12)
.L_12:
        /*002c*/ 	.word	0x00000000
        /*0030*/ 	.short	0x0000
        /*0032*/ 	.short	0x0000
        /*0034*/ 	.byte	0x00, 0xf5, 0x21, 0x00


	//----- nvinfo : EIATTR_SPARSE_MMA_MASK
	.align		4
.L_13:
        /*0038*/ 	.byte	0x03, 0x50
        /*003a*/ 	.short	0x0000


	//----- nvinfo : EIATTR_MAXREG_COUNT
	.align		4
        /*003c*/ 	.byte	0x03, 0x1b
        /*003e*/ 	.short	0x00ff


	//----- nvinfo : EIATTR_MERCURY_ISA_VERSION
	.align		4
        /*0040*/ 	.byte	0x03, 0x5f
        /*0042*/ 	.short	0x0101


	//----- nvinfo : EIATTR_VRC_CTA_INIT_COUNT
	.align		4
        /*0044*/ 	.byte	0x02, 0x4a
	.zero		1
	.zero		1


	//----- nvinfo : EIATTR_EXIT_INSTR_OFFSETS
	.align		4
        /*0048*/ 	.byte	0x04, 0x1c
        /*004a*/ 	.short	(.L_15 - .L_14)


	//   ....[0]....
.L_14:
        /*004c*/ 	.word	0x00000070


	//   ....[1]....
        /*0050*/ 	.word	0x000000f0


	//----- nvinfo : EIATTR_CBANK_PARAM_SIZE
	.align		4
.L_15:
        /*0054*/ 	.byte	0x03, 0x19
        /*0056*/ 	.short	0x0014


	//----- nvinfo : EIATTR_PARAM_CBANK
	.align		4
        /*0058*/ 	.byte	0x04, 0x0a
        /*005a*/ 	.short	(.L_17 - .L_16)
	.align		4
.L_16:
        /*005c*/ 	.word	index@(.nv.constant0._Z14reshape_kernelPfS_i)
        /*0060*/ 	.short	0x0380
        /*0062*/ 	.short	0x0014


	//----- nvinfo : EIATTR_SW_WAR
	.align		4
.L_17:
        /*0064*/ 	.byte	0x04, 0x36
        /*0066*/ 	.short	(.L_19 - .L_18)
.L_18:
        /*0068*/ 	.word	0x00000008
.L_19:


//--------------------- .nv.callgraph             --------------------------
	.section	.nv.callgraph,"",@"SHT_CUDA_CALLGRAPH"
	.align	4
	.sectionentsize	8
	.align		4
        /*0000*/ 	.word	0x00000000
	.align		4
        /*0004*/ 	.word	0xffffffff
	.align		4
        /*0008*/ 	.word	0x00000000
	.align		4
        /*000c*/ 	.word	0xfffffffe
	.align		4
        /*0010*/ 	.word	0x00000000
	.align		4
        /*0014*/ 	.word	0xfffffffd
	.align		4
        /*0018*/ 	.word	0x00000000
	.align		4
        /*001c*/ 	.word	0xfffffffc


//--------------------- .text._Z14reshape_kernelPfS_i --------------------------
	.section	.text._Z14reshape_kernelPfS_i,"ax",@progbits
	.align	128
        .global         _Z14reshape_kernelPfS_i
        .type           _Z14reshape_kernelPfS_i,@function
        .size           _Z14reshape_kernelPfS_i,(.L_x_1 - _Z14reshape_kernelPfS_i)
        .other          _Z14reshape_kernelPfS_i,@"STO_CUDA_ENTRY STV_DEFAULT"
_Z14reshape_kernelPfS_i:
.text._Z14reshape_kernelPfS_i:
[----:B------:R-:W-:Y:S01]  /*0000*/  LDC R1, c[0x0][0x37c] ;  /* 0x0000df00ff017b82 */ /* 0x000fe20000000800 */
[----:B------:R-:W0:Y:S07]  /*0010*/  S2R R0, SR_TID.X ;  /* 0x0000000000007919 */ /* 0x000e2e0000002100 */
[----:B------:R-:W0:Y:S01]  /*0020*/  S2UR UR4, SR_CTAID.X ;  /* 0x00000000000479c3 */ /* 0x000e220000002500 */
[----:B------:R-:W1:Y:S07]  /*0030*/  LDCU UR5, c[0x0][0x390] ;  /* 0x00007200ff0577ac */ /* 0x000e6e0008000800 */
[----:B------:R-:W0:Y:S02]  /*0040*/  LDC R7, c[0x0][0x360] ;  /* 0x0000d800ff077b82 */ /* 0x000e240000000800 */
[----:B0-----:R-:W-:-:S05]  /*0050*/  IMAD R7, R7, UR4, R0 ;  /* 0x0000000407077c24 */ /* 0x001fca000f8e0200 */
[----:B-1----:R-:W-:-:S13]  /*0060*/  ISETP.GE.AND P0, PT, R7, UR5, PT ;  /* 0x0000000507007c0c */ /* 0x002fda000bf06270 */
[----:B------:R-:W-:Y:S05]  /*0070*/  @P0 EXIT ;  /* 0x000000000000094d */ /* 0x000fea0003800000 */
[----:B------:R-:W0:Y:S01]  /*0080*/  LDC.64 R2, c[0x0][0x380] ;  /* 0x0000e000ff027b82 */ /* 0x000e220000000a00 */
[----:B------:R-:W1:Y:S07]  /*0090*/  LDCU.64 UR4, c[0x0][0x358] ;  /* 0x00006b00ff0477ac */ /* 0x000e6e0008000a00 */
[----:B------:R-:W2:Y:S01]  /*00a0*/  LDC.64 R4, c[0x0][0x388] ;  /* 0x0000e200ff047b82 */ /* 0x000ea20000000a00 */
[----:B0-----:R-:W-:-:S06]  /*00b0*/  IMAD.WIDE R2, R7, 0x4, R2 ;  /* 0x0000000407027825 */ /* 0x001fcc00078e0202 */
[----:B-1----:R-:W3:Y:S01]  /*00c0*/  LDG.E R3, desc[UR4][R2.64] ;  /* 0x0000000402037981 */ /* 0x002ee2000c1e1900 */
[----:B--2---:R-:W-:-:S05]  /*00d0*/  IMAD.WIDE R4, R7, 0x4, R4 ;  /* 0x0000000407047825 */ /* 0x004fca00078e0204 */
[----:B---3--:R-:W-:Y:S01]  /*00e0*/  STG.E desc[UR4][R4.64], R3 ;  /* 0x0000000304007986 */ /* 0x008fe2000c101904 */
[----:B------:R-:W-:Y:S05]  /*00f0*/  EXIT ;  /* 0x000000000000794d */ /* 0x000fea0003800000 */
.L_x_0:
[----:B------:R-:W-:-:S00]  /*0100*/  BRA `(.L_x_0) ;  /* 0xfffffffc00fc7947 */ /* 0x000fc0000383ffff */
[----:B------:R-:W-:-:S00]  /*0110*/  NOP ;  /* 0x0000000000007918 */ /* 0x000fc00000000000 */
        /* <DEDUP_REMOVED lines=14> */
.L_x_1:


//--------------------- .nv.shared.reserved.0     --------------------------
	.section	.nv.shared.reserved.0,"aw",@nobits
	.weak		__nv_reservedSMEM_offset_0_alias
	.size		__nv_reservedSMEM_offset_0_alias, 0, 64
	.other		__nv_reservedSMEM_offset_0_alias,@"STO_CUDA_RESERVED_SHARED STV_DEFAULT"
__nv_reservedSMEM_offset_0_alias:
	.zero		0
	.zero		64


//--------------------- .nv.constant0._Z14reshape_kernelPfS_i --------------------------
	.section	.nv.constant0._Z14reshape_kernelPfS_i,"a",@progbits
	.sectionflags	@""
	.align	4
.nv.constant0._Z14reshape_kernelPfS_i:
	.zero		916


//--------------------- SYMBOLS --------------------------

	.type		.nv.reservedSmem.offset0,@object
	.size		.nv.reservedSmem.offset0,0x4
